	.headerflags	@"EF_CUDA_TEXMODE_UNIFIED EF_CUDA_64BIT_ADDRESS EF_CUDA_ACCELERATORS EF_CUDA_SM90 EF_CUDA_VIRTUAL_SM(EF_CUDA_SM90)"
	.elftype	@"ET_EXEC"


//--------------------- .nv.info                  --------------------------
	.section	.nv.info,"",@"SHT_CUDA_INFO"
	.align	4


	//----- nvinfo : EIATTR_REGCOUNT
	.align		4
        /*0000*/ 	.byte	0x04, 0x2f
        /*0002*/ 	.short	(.L_3 - .L_2)
	.align		4
.L_2:
        /*0004*/ 	.word	index@(triton_poi_fused__native_batch_norm_legit_no_training_add_relu_38)
        /*0008*/ 	.word	0x0000001e


	//----- nvinfo : EIATTR_MIN_STACK_SIZE
	.align		4
.L_3:
        /*000c*/ 	.byte	0x04, 0x12
        /*000e*/ 	.short	(.L_5 - .L_4)
	.align		4
.L_4:
        /*0010*/ 	.word	index@(triton_poi_fused__native_batch_norm_legit_no_training_add_relu_38)
        /*0014*/ 	.word	0x00000000


	//----- nvinfo : EIATTR_FRAME_SIZE
	.align		4
.L_5:
        /*0018*/ 	.byte	0x04, 0x11
        /*001a*/ 	.short	(.L_7 - .L_6)
	.align		4
.L_6:
        /*001c*/ 	.word	index@(triton_poi_fused__native_batch_norm_legit_no_training_add_relu_38)
        /*0020*/ 	.word	0x00000000


	//----- nvinfo : EIATTR_MIN_STACK_SIZE
	.align		4
.L_7:
        /*0024*/ 	.byte	0x04, 0x12
        /*0026*/ 	.short	(.L_9 - .L_8)
	.align		4
.L_8:
        /*0028*/ 	.word	index@(triton_poi_fused__native_batch_norm_legit_no_training_add_relu_38)
        /*002c*/ 	.word	0x00000000
.L_9:


//--------------------- .nv.info.triton_poi_fused__native_batch_norm_legit_no_training_add_relu_38 --------------------------
	.section	.nv.info.triton_poi_fused__native_batch_norm_legit_no_training_add_relu_38,"",@"SHT_CUDA_INFO"
	.sectionflags	@""
	.align	4


	//----- nvinfo : EIATTR_CUDA_API_VERSION
	.align		4
        /*0000*/ 	.byte	0x04, 0x37
        /*0002*/ 	.short	(.L_11 - .L_10)
.L_10:
        /*0004*/ 	.word	0x0000007c


	//----- nvinfo : EIATTR_KPARAM_INFO
	.align		4
.L_11:
        /*0008*/ 	.byte	0x04, 0x17
        /*000a*/ 	.short	(.L_13 - .L_12)
.L_12:
        /*000c*/ 	.word	0x00000000
        /*0010*/ 	.short	0x0009
        /*0012*/ 	.short	0x0044
        /*0014*/ 	.byte	0x00, 0xf0, 0x11, 0x00


	//----- nvinfo : EIATTR_KPARAM_INFO
	.align		4
.L_13:
        /*0018*/ 	.byte	0x04, 0x17
        /*001a*/ 	.short	(.L_15 - .L_14)
.L_14:
        /*001c*/ 	.word	0x00000000
        /*0020*/ 	.short	0x0008
        /*0022*/ 	.short	0x0040
        /*0024*/ 	.byte	0x00, 0xf0, 0x11, 0x00


	//----- nvinfo : EIATTR_KPARAM_INFO
	.align		4
.L_15:
        /*0028*/ 	.byte	0x04, 0x17
        /*002a*/ 	.short	(.L_17 - .L_16)
.L_16:
        /*002c*/ 	.word	0x00000000
        /*0030*/ 	.short	0x0007
        /*0032*/ 	.short	0x0038
        /*0034*/ 	.byte	0x00, 0xf4, 0x21, 0x00


	//----- nvinfo : EIATTR_KPARAM_INFO
	.align		4
.L_17:
        /*0038*/ 	.byte	0x04, 0x17
        /*003a*/ 	.short	(.L_19 - .L_18)
.L_18:
        /*003c*/ 	.word	0x00000000
        /*0040*/ 	.short	0x0006
        /*0042*/ 	.short	0x0030
        /*0044*/ 	.byte	0x00, 0xf4, 0x21, 0x00


	//----- nvinfo : EIATTR_KPARAM_INFO
	.align		4
.L_19:
        /*0048*/ 	.byte	0x04, 0x17
        /*004a*/ 	.short	(.L_21 - .L_20)
.L_20:
        /*004c*/ 	.word	0x00000000
        /*0050*/ 	.short	0x0005
        /*0052*/ 	.short	0x0028
        /*0054*/ 	.byte	0x00, 0xf4, 0x21, 0x00


	//----- nvinfo : EIATTR_KPARAM_INFO
	.align		4
.L_21:
        /*0058*/ 	.byte	0x04, 0x17
        /*005a*/ 	.short	(.L_23 - .L_22)
.L_22:
        /*005c*/ 	.word	0x00000000
        /*0060*/ 	.short	0x0004
        /*0062*/ 	.short	0x0020
        /*0064*/ 	.byte	0x00, 0xf4, 0x21, 0x00


	//----- nvinfo : EIATTR_KPARAM_INFO
	.align		4
.L_23:
        /*0068*/ 	.byte	0x04, 0x17
        /*006a*/ 	.short	(.L_25 - .L_24)
.L_24:
        /*006c*/ 	.word	0x00000000
        /*0070*/ 	.short	0x0003
        /*0072*/ 	.short	0x0018
        /*0074*/ 	.byte	0x00, 0xf4, 0x21, 0x00


	//----- nvinfo : EIATTR_KPARAM_INFO
	.align		4
.L_25:
        /*0078*/ 	.byte	0x04, 0x17
        /*007a*/ 	.short	(.L_27 - .L_26)
.L_26:
        /*007c*/ 	.word	0x00000000
        /*0080*/ 	.short	0x0002
        /*0082*/ 	.short	0x0010
        /*0084*/ 	.byte	0x00, 0xf4, 0x21, 0x00


	//----- nvinfo : EIATTR_KPARAM_INFO
	.align		4
.L_27:
        /*0088*/ 	.byte	0x04, 0x17
        /*008a*/ 	.short	(.L_29 - .L_28)
.L_28:
        /*008c*/ 	.word	0x00000000
        /*0090*/ 	.short	0x0001
        /*0092*/ 	.short	0x0008
        /*0094*/ 	.byte	0x00, 0xf4, 0x21, 0x00


	//----- nvinfo : EIATTR_KPARAM_INFO
	.align		4
.L_29:
        /*0098*/ 	.byte	0x04, 0x17
        /*009a*/ 	.short	(.L_31 - .L_30)
.L_30:
        /*009c*/ 	.word	0x00000000
        /*00a0*/ 	.short	0x0000
        /*00a2*/ 	.short	0x0000
        /*00a4*/ 	.byte	0x00, 0xf4, 0x21, 0x00


	//----- nvinfo : EIATTR_SPARSE_MMA_MASK
	.align		4
.L_31:
        /*00a8*/ 	.byte	0x03, 0x50
        /*00aa*/ 	.short	0x0000


	//----- nvinfo : EIATTR_MAXREG_COUNT
	.align		4
        /*00ac*/ 	.byte	0x03, 0x1b
        /*00ae*/ 	.short	0x00ff


	//----- nvinfo : EIATTR_EXIT_INSTR_OFFSETS
	.align		4
        /*00b0*/ 	.byte	0x04, 0x1c
        /*00b2*/ 	.short	(.L_33 - .L_32)


	//   ....[0]....
.L_32:
        /*00b4*/ 	.word	0x00000860


	//   ....[1]....
        /*00b8*/ 	.word	0x000008b0


	//----- nvinfo : EIATTR_REQNTID
	.align		4
.L_33:
        /*00bc*/ 	.byte	0x04, 0x10
        /*00be*/ 	.short	(.L_35 - .L_34)
.L_34:
        /*00c0*/ 	.word	0x00000080
        /*00c4*/ 	.word	0x00000001
        /*00c8*/ 	.word	0x00000001


	//----- nvinfo : EIATTR_CBANK_PARAM_SIZE
	.align		4
.L_35:
        /*00cc*/ 	.byte	0x03, 0x19
        /*00ce*/ 	.short	0x0048


	//----- nvinfo : EIATTR_PARAM_CBANK
	.align		4
        /*00d0*/ 	.byte	0x04, 0x0a
        /*00d2*/ 	.short	(.L_37 - .L_36)
	.align		4
.L_36:
        /*00d4*/ 	.word	index@(.nv.constant0.triton_poi_fused__native_batch_norm_legit_no_training_add_relu_38)
        /*00d8*/ 	.short	0x0210
        /*00da*/ 	.short	0x0048


	//----- nvinfo : EIATTR_SW_WAR
	.align		4
.L_37:
        /*00dc*/ 	.byte	0x04, 0x36
        /*00de*/ 	.short	(.L_39 - .L_38)
.L_38:
        /*00e0*/ 	.word	0x00000008
.L_39:


//--------------------- .nv.callgraph             --------------------------
	.section	.nv.callgraph,"",@"SHT_CUDA_CALLGRAPH"
	.align	4
	.sectionentsize	8
	.align		4
        /*0000*/ 	.word	0x00000000
	.align		4
        /*0004*/ 	.word	0xffffffff
	.align		4
        /*0008*/ 	.word	0x00000000
	.align		4
        /*000c*/ 	.word	0xfffffffe
	.align		4
        /*0010*/ 	.word	0x00000000
	.align		4
        /*0014*/ 	.word	0xfffffffd
	.align		4
        /*0018*/ 	.word	0x00000000
	.align		4
        /*001c*/ 	.word	0xfffffffc


//--------------------- .nv.constant4             --------------------------
	.section	.nv.constant4,"a",@progbits
	.align	8
	.align		8
.nv.constant4:
        /*0000*/ 	.dword	_$_str
	.align		8
        /*0008*/ 	.dword	_$_str_$_2


//--------------------- .text.triton_poi_fused__native_batch_norm_legit_no_training_add_relu_38 --------------------------
	.section	.text.triton_poi_fused__native_batch_norm_legit_no_training_add_relu_38,"ax",@progbits
	.sectionflags	@"SHF_BARRIERS=1"
	.align	128
        .global         triton_poi_fused__native_batch_norm_legit_no_training_add_relu_38
        .type           triton_poi_fused__native_batch_norm_legit_no_training_add_relu_38,@function
        .size           triton_poi_fused__native_batch_norm_legit_no_training_add_relu_38,(.L_x_1 - triton_poi_fused__native_batch_norm_legit_no_training_add_relu_38)
        .other          triton_poi_fused__native_batch_norm_legit_no_training_add_relu_38,@"STO_CUDA_ENTRY STV_DEFAULT"
triton_poi_fused__native_batch_norm_legit_no_training_add_relu_38:
.text.triton_poi_fused__native_batch_norm_legit_no_training_add_relu_38:
[----:B------:R-:W0:Y:S01]  /*0000*/  LDC R1, c[0x0][0x28] ;  /* 0x00000a00ff017b82 */ /* 0x000e220000000800 */
[----:B------:R-:W1:Y:S07]  /*0010*/  S2R R21, SR_CTAID.Y ;  /* 0x0000000000157919 */ /* 0x000e6e0000002600 */
[----:B------:R-:W2:Y:S01]  /*0020*/  LDC.64 R4, c[0x0][0x220] ;  /* 0x00008800ff047b82 */ /* 0x000ea20000000a00 */
[----:B------:R-:W-:Y:S01]  /*0030*/  ULDC.64 UR6, c[0x0][0x208] ;  /* 0x0000820000067ab9 */ /* 0x000fe20000000a00 */
[----:B------:R-:W3:Y:S01]  /*0040*/  S2R R9, SR_TID.X ;  /* 0x0000000000097919 */ /* 0x000ee20000002100 */
[----:B------:R-:W4:Y:S05]  /*0050*/  S2R R11, SR_CTAID.X ;  /* 0x00000000000b7919 */ /* 0x000f2a0000002500 */
[----:B------:R-:W5:Y:S08]  /*0060*/  LDC.64 R18, c[0x0][0x210] ;  /* 0x00008400ff127b82 */ /* 0x000f700000000a00 */
[----:B------:R-:W4:Y:S08]  /*0070*/  LDC.64 R12, c[0x0][0x218] ;  /* 0x00008600ff0c7b82 */ /* 0x000f300000000a00 */
[----:B------:R-:W5:Y:S01]  /*0080*/  LDC.64 R14, c[0x0][0x228] ;  /* 0x00008a00ff0e7b82 */ /* 0x000f620000000a00 */
[----:B-1----:R-:W-:-:S07]  /*0090*/  IMAD.SHL.U32 R21, R21, 0x40, RZ ;  /* 0x0000004015157824 */ /* 0x002fce00078e00ff */
[----:B------:R-:W1:Y:S01]  /*00a0*/  LDC.64 R16, c[0x0][0x230] ;  /* 0x00008c00ff107b82 */ /* 0x000e620000000a00 */
[----:B---3--:R-:W-:-:S05]  /*00b0*/  IMAD.SHL.U32 R10, R9, 0x2, RZ ;  /* 0x00000002090a7824 */ /* 0x008fca00078e00ff */
[----:B------:R-:W-:-:S04]  /*00c0*/  LOP3.LUT R0, R21, 0x3e, R10, 0xf8, !PT ;  /* 0x0000003e15007812 */ /* 0x000fc800078ef80a */
[----:B------:R-:W-:Y:S02]  /*00d0*/  SHF.R.S32.HI R3, RZ, 0x1f, R0 ;  /* 0x0000001fff037819 */ /* 0x000fe40000011400 */
[----:B------:R-:W-:Y:S02]  /*00e0*/  ISETP.GE.AND P1, PT, R0, 0x200, PT ;  /* 0x000002000000780c */ /* 0x000fe40003f26270 */
[----:B------:R-:W-:Y:S02]  /*00f0*/  LEA.HI R7, R3, R0, RZ, 0x7 ;  /* 0x0000000003077211 */ /* 0x000fe400078f38ff */
[----:B------:R-:W-:Y:S02]  /*0100*/  CS2R R2, SRZ ;  /* 0x0000000000027805 */ /* 0x000fe4000001ff00 */
[----:B------:R-:W-:-:S05]  /*0110*/  LOP3.LUT R27, R7, 0xffffff80, RZ, 0xc0, !PT ;  /* 0xffffff80071b7812 */ /* 0x000fca00078ec0ff */
[----:B------:R-:W-:-:S04]  /*0120*/  IMAD.IADD R27, R0, 0x1, -R27 ;  /* 0x00000001001b7824 */ /* 0x000fc800078e0a1b */
[----:B--2---:R-:W-:-:S05]  /*0130*/  IMAD.WIDE R4, R27, 0x4, R4 ;  /* 0x000000041b047825 */ /* 0x004fca00078e0204 */
[----:B------:R2:W3:Y:S01]  /*0140*/  @!P1 LDG.E.EL.64 R2, desc[UR6][R4.64] ;  /* 0x0000000604029981 */ /* 0x0004e2000c2e1b00 */
[----:B------:R-:W-:Y:S01]  /*0150*/  LOP3.LUT R20, R9, 0x20, RZ, 0xc0, !PT ;  /* 0x0000002009147812 */ /* 0x000fe200078ec0ff */
[----:B------:R-:W-:Y:S02]  /*0160*/  IMAD.SHL.U32 R7, R7, 0x4, RZ ;  /* 0x0000000407077824 */ /* 0x000fe400078e00ff */
[----:B0---4-:R-:W-:Y:S01]  /*0170*/  IMAD.WIDE R22, R27, 0x4, R12 ;  /* 0x000000041b167825 */ /* 0x011fe200078e020c */
[----:B------:R-:W-:Y:S02]  /*0180*/  LOP3.LUT R8, R20, 0x40, R9, 0xf8, !PT ;  /* 0x0000004014087812 */ /* 0x000fe400078ef809 */
[----:B------:R-:W-:Y:S02]  /*0190*/  LOP3.LUT R7, R7, 0xfffffe00, RZ, 0xc0, !PT ;  /* 0xfffffe0007077812 */ /* 0x000fe400078ec0ff */
[----:B------:R-:W-:Y:S02]  /*01a0*/  SHF.R.U32.HI R8, RZ, 0x5, R8 ;  /* 0x00000005ff087819 */ /* 0x000fe40000011608 */
[----:B--2---:R-:W-:-:S03]  /*01b0*/  CS2R R4, SRZ ;  /* 0x0000000000047805 */ /* 0x004fc6000001ff00 */
[----:B------:R-:W-:-:S05]  /*01c0*/  IMAD R6, R11, 0x4, R8 ;  /* 0x000000040b067824 */ /* 0x000fca00078e0208 */
[C---:B------:R-:W-:Y:S01]  /*01d0*/  ISETP.GE.AND P0, PT, R6.reuse, 0x4, PT ;  /* 0x000000040600780c */ /* 0x040fe20003f06270 */
[----:B------:R-:W-:-:S03]  /*01e0*/  IMAD R6, R6, 0x80, R27 ;  /* 0x0000008006067824 */ /* 0x000fc600078e021b */
[----:B------:R-:W-:Y:S01]  /*01f0*/  ISETP.LT.AND P0, PT, R0, 0x200, !P0 ;  /* 0x000002000000780c */ /* 0x000fe20004701270 */
[----:B------:R-:W-:Y:S01]  /*0200*/  IMAD.IADD R0, R6, 0x1, R7 ;  /* 0x0000000106007824 */ /* 0x000fe200078e0207 */
[----:B------:R-:W-:-:S03]  /*0210*/  CS2R R6, SRZ ;  /* 0x0000000000067805 */ /* 0x000fc6000001ff00 */
[----:B-----5:R-:W-:-:S03]  /*0220*/  IMAD.WIDE R18, R0, 0x4, R18 ;  /* 0x0000000400127825 */ /* 0x020fc600078e0212 */
[----:B------:R0:W2:Y:S01]  /*0230*/  @!P1 LDG.E.EL.64 R6, desc[UR6][R22.64] ;  /* 0x0000000616069981 */ /* 0x0000a2000c2e1b00 */
[----:B------:R-:W-:Y:S01]  /*0240*/  IMAD.WIDE R24, R27, 0x4, R14 ;  /* 0x000000041b187825 */ /* 0x000fe200078e020e */
[----:B------:R-:W-:-:S03]  /*0250*/  CS2R R14, SRZ ;  /* 0x00000000000e7805 */ /* 0x000fc6000001ff00 */
[----:B------:R4:W2:Y:S01]  /*0260*/  @P0 LDG.E.EL.64 R4, desc[UR6][R18.64] ;  /* 0x0000000612040981 */ /* 0x0008a2000c2e1b00 */
[----:B------:R-:W-:Y:S01]  /*0270*/  CS2R R12, SRZ ;  /* 0x00000000000c7805 */ /* 0x000fe2000001ff00 */
[----:B-1----:R-:W-:Y:S02]  /*0280*/  IMAD.WIDE R26, R27, 0x4, R16 ;  /* 0x000000041b1a7825 */ /* 0x002fe400078e0210 */
[----:B------:R1:W5:Y:S04]  /*0290*/  @!P1 LDG.E.EL.64 R14, desc[UR6][R24.64] ;  /* 0x00000006180e9981 */ /* 0x000368000c2e1b00 */
[----:B------:R1:W5:Y:S01]  /*02a0*/  @!P1 LDG.E.EL.64 R12, desc[UR6][R26.64] ;  /* 0x000000061a0c9981 */ /* 0x000362000c2e1b00 */
[----:B------:R-:W-:Y:S02]  /*02b0*/  SHF.R.U32.HI R17, RZ, 0x1, R9 ;  /* 0x00000001ff117819 */ /* 0x000fe40000011609 */
[----:B------:R-:W-:-:S02]  /*02c0*/  LOP3.LUT R16, R9, 0x40, RZ, 0xc0, !PT ;  /* 0x0000004009107812 */ /* 0x000fc400078ec0ff */
[----:B0-----:R-:W-:Y:S02]  /*02d0*/  SHF.R.U32.HI R23, RZ, 0x1, R20 ;  /* 0x00000001ff177819 */ /* 0x001fe40000011614 */
[----:B------:R-:W-:Y:S02]  /*02e0*/  SGXT.U32 R20, R17, 0x4 ;  /* 0x000000041114781a */ /* 0x000fe40000000000 */
[----:B------:R-:W-:-:S04]  /*02f0*/  SHF.R.U32.HI R22, RZ, 0x1, R16 ;  /* 0x00000001ff167819 */ /* 0x000fc80000011610 */
[----:B------:R-:W-:-:S04]  /*0300*/  LOP3.LUT R16, R22, R23, R20, 0xfe, !PT ;  /* 0x0000001716107212 */ /* 0x000fc800078efe14 */
[----:B------:R-:W-:-:S04]  /*0310*/  LOP3.LUT R21, R16, R21, RZ, 0xfc, !PT ;  /* 0x0000001510157212 */ /* 0x000fc800078efcff */
[----:B------:R-:W-:-:S04]  /*0320*/  SHF.R.S32.HI R16, RZ, 0x1f, R21 ;  /* 0x0000001fff107819 */ /* 0x000fc80000011415 */
[----:B----4-:R-:W-:Y:S02]  /*0330*/  LEA.HI R18, R16, R21, RZ, 0x7 ;  /* 0x0000001510127211 */ /* 0x010fe400078f38ff */
[----:B------:R-:W0:Y:S01]  /*0340*/  LDC.64 R16, c[0x0][0x238] ;  /* 0x00008e00ff107b82 */ /* 0x000e220000000a00 */
[----:B-1----:R-:W-:Y:S02]  /*0350*/  LOP3.LUT R24, R9, 0x1, RZ, 0xc0, !PT ;  /* 0x0000000109187812 */ /* 0x002fe400078ec0ff */
[C---:B------:R-:W-:Y:S01]  /*0360*/  LOP3.LUT R26, R18.reuse, 0x3fffff80, RZ, 0xc0, !PT ;  /* 0x3fffff80121a7812 */ /* 0x040fe200078ec0ff */
[----:B------:R-:W-:Y:S02]  /*0370*/  IMAD.SHL.U32 R18, R18, 0x10, RZ ;  /* 0x0000001012127824 */ /* 0x000fe400078e00ff */
[----:B------:R-:W-:Y:S02]  /*0380*/  IMAD R11, R11, 0x2, R24 ;  /* 0x000000020b0b7824 */ /* 0x000fe400078e0218 */
[----:B------:R-:W-:Y:S01]  /*0390*/  IMAD.IADD R26, R21, 0x1, -R26 ;  /* 0x00000001151a7824 */ /* 0x000fe200078e0a1a */
[----:B------:R-:W-:Y:S01]  /*03a0*/  LOP3.LUT R19, R18, 0xfffff800, RZ, 0xc0, !PT ;  /* 0xfffff80012137812 */ /* 0x000fe200078ec0ff */
[----:B------:R-:W-:-:S04]  /*03b0*/  IMAD.SHL.U32 R11, R11, 0x2, RZ ;  /* 0x000000020b0b7824 */ /* 0x000fc800078e00ff */
[----:B------:R-:W-:Y:S01]  /*03c0*/  IMAD R26, R26, 0x4, R19 ;  /* 0x000000041a1a7824 */ /* 0x000fe200078e0213 */
[----:B------:R-:W-:-:S03]  /*03d0*/  ISETP.GE.AND P1, PT, R11, 0x4, PT ;  /* 0x000000040b00780c */ /* 0x000fc60003f26270 */
[----:B------:R-:W-:Y:S01]  /*03e0*/  IMAD.IADD R11, R11, 0x1, R26 ;  /* 0x000000010b0b7824 */ /* 0x000fe200078e021a */
[----:B------:R-:W-:-:S03]  /*03f0*/  ISETP.LT.AND P1, PT, R21, 0x200, !P1 ;  /* 0x000002001500780c */ /* 0x000fc60004f21270 */
[----:B------:R-:W-:-:S04]  /*0400*/  VIADD R19, R11, 0x600 ;  /* 0x000006000b137836 */ /* 0x000fc80000000000 */
[----:B0-----:R-:W-:Y:S01]  /*0410*/  IMAD.WIDE R16, R19, 0x4, R16 ;  /* 0x0000000413107825 */ /* 0x001fe200078e0210 */
[----:B------:R-:W-:-:S06]  /*0420*/  CS2R R18, SRZ ;  /* 0x0000000000127805 */ /* 0x000fcc000001ff00 */
[----:B------:R0:W4:Y:S01]  /*0430*/  @P1 LDG.E.EL.64 R18, desc[UR6][R16.64] ;  /* 0x0000000610121981 */ /* 0x000122000c2e1b00 */
[----:B------:R-:W1:Y:S01]  /*0440*/  S2UR UR5, SR_CgaCtaId ;  /* 0x00000000000579c3 */ /* 0x000e620000008800 */
[----:B0-----:R-:W-:Y:S01]  /*0450*/  IMAD.MOV.U32 R16, RZ, RZ, 0x3e800000 ;  /* 0x3e800000ff107424 */ /* 0x001fe200078e00ff */
[----:B------:R-:W-:Y:S02]  /*0460*/  UMOV UR4, 0x400 ;  /* 0x0000040000047882 */ /* 0x000fe40000000000 */
[----:B-1----:R-:W-:Y:S01]  /*0470*/  UPRMT UR4, UR5, 0x654, UR4 ;  /* 0x0000065405047896 */ /* 0x002fe20008000004 */
[----:B---3--:R-:W-:Y:S01]  /*0480*/  FADD R2, R2, 9.9999997473787516356e-06 ;  /* 0x3727c5ac02027421 */ /* 0x008fe20000000000 */
[----:B------:R-:W-:-:S03]  /*0490*/  FADD R3, R3, 9.9999997473787516356e-06 ;  /* 0x3727c5ac03037421 */ /* 0x000fc60000000000 */
[----:B------:R-:W0:Y:S08]  /*04a0*/  MUFU.SQRT R21, R2 ;  /* 0x0000000200157308 */ /* 0x000e300000002000 */
[----:B------:R-:W1:Y:S01]  /*04b0*/  MUFU.SQRT R25, R3 ;  /* 0x0000000300197308 */ /* 0x000e620000002000 */
[C---:B0-----:R-:W-:Y:S02]  /*04c0*/  FSETP.GT.AND P2, PT, R21.reuse, 8.50705917302346158658e+37, PT ;  /* 0x7e8000001500780b */ /* 0x041fe40003f44000 */
[----:B------:R-:W-:-:S02]  /*04d0*/  FSETP.GEU.AND P4, PT, R21, 1.175494350822287508e-38, PT ;  /* 0x008000001500780b */ /* 0x000fc40003f8e000 */
[C---:B-1----:R-:W-:Y:S02]  /*04e0*/  FSETP.GT.AND P3, PT, R25.reuse, 8.50705917302346158658e+37, PT ;  /* 0x7e8000001900780b */ /* 0x042fe40003f64000 */
[----:B------:R-:W-:-:S07]  /*04f0*/  FSETP.GEU.AND P5, PT, R25, 1.175494350822287508e-38, PT ;  /* 0x008000001900780b */ /* 0x000fce0003fae000 */
[----:B------:R-:W-:-:S04]  /*0500*/  @P2 FMUL R21, R21, 0.25 ;  /* 0x3e80000015152820 */ /* 0x000fc80000400000 */
[----:B------:R-:W-:Y:S01]  /*0510*/  @!P4 FMUL R21, R21, 16777216 ;  /* 0x4b8000001515c820 */ /* 0x000fe20000400000 */
[----:B------:R-:W-:-:S04]  /*0520*/  @P3 FMUL R25, R25, 0.25 ;  /* 0x3e80000019193820 */ /* 0x000fc80000400000 */
[----:B------:R-:W-:Y:S01]  /*0530*/  @!P5 FMUL R25, R25, 16777216 ;  /* 0x4b8000001919d820 */ /* 0x000fe20000400000 */
[----:B------:R-:W0:Y:S01]  /*0540*/  MUFU.RCP R21, R21 ;  /* 0x0000001500157308 */ /* 0x000e220000001000 */
[----:B------:R-:W-:-:S07]  /*0550*/  FSEL R2, R16, 1, P2 ;  /* 0x3f80000010027808 */ /* 0x000fce0001000000 */
[----:B------:R-:W1:Y:S01]  /*0560*/  MUFU.RCP R25, R25 ;  /* 0x0000001900197308 */ /* 0x000e620000001000 */
[----:B------:R-:W-:Y:S01]  /*0570*/  FSEL R16, R16, 1, P3 ;  /* 0x3f80000010107808 */ /* 0x000fe20001800000 */
[----:B------:R-:W-:Y:S01]  /*0580*/  @!P4 FMUL R2, R2, 16777216 ;  /* 0x4b8000000202c820 */ /* 0x000fe20000400000 */
[----:B--2---:R-:W-:-:S03]  /*0590*/  FADD R5, -R7, R5 ;  /* 0x0000000507057221 */ /* 0x004fc60000000100 */
[----:B------:R-:W-:Y:S01]  /*05a0*/  @!P5 FMUL R16, R16, 16777216 ;  /* 0x4b8000001010d820 */ /* 0x000fe20000400000 */
[----:B------:R-:W-:Y:S01]  /*05b0*/  FADD R4, -R6, R4 ;  /* 0x0000000406047221 */ /* 0x000fe20000000100 */
[----:B0-----:R-:W-:Y:S01]  /*05c0*/  FMUL R7, R21, R2 ;  /* 0x0000000215077220 */ /* 0x001fe20000400000 */
[----:B------:R-:W-:Y:S02]  /*05d0*/  IMAD.SHL.U32 R3, R9, 0x8, RZ ;  /* 0x0000000809037824 */ /* 0x000fe400078e00ff */
[----:B-1----:R-:W-:Y:S01]  /*05e0*/  FMUL R16, R25, R16 ;  /* 0x0000001019107220 */ /* 0x002fe20000400000 */
[----:B------:R-:W-:-:S03]  /*05f0*/  FMUL R7, R4, R7 ;  /* 0x0000000704077220 */ /* 0x000fc60000400000 */
[----:B------:R-:W-:Y:S01]  /*0600*/  FMUL R16, R5, R16 ;  /* 0x0000001005107220 */ /* 0x000fe20000400000 */
[----:B------:R-:W-:Y:S01]  /*0610*/  LOP3.LUT R2, R3, 0xf8, RZ, 0xc0, !PT ;  /* 0x000000f803027812 */ /* 0x000fe200078ec0ff */
[----:B-----5:R-:W-:Y:S02]  /*0620*/  FFMA R7, R7, R14, R12 ;  /* 0x0000000e07077223 */ /* 0x020fe4000000000c */
[----:B------:R-:W-:Y:S01]  /*0630*/  FFMA R13, R16, R15, R13 ;  /* 0x0000000f100d7223 */ /* 0x000fe2000000000d */
[----:B------:R-:W-:Y:S01]  /*0640*/  LOP3.LUT R8, R8, 0xf8, R3, 0xf8, !PT ;  /* 0x000000f808087812 */ /* 0x000fe200078ef803 */
[----:B------:R-:W-:Y:S01]  /*0650*/  VIADD R5, R2, UR4 ;  /* 0x0000000402057c36 */ /* 0x000fe20008000000 */
[----:B------:R-:W-:Y:S02]  /*0660*/  FSETP.GEU.AND P2, PT, R7, RZ, PT ;  /* 0x000000ff0700720b */ /* 0x000fe40003f4e000 */
[----:B------:R-:W-:Y:S01]  /*0670*/  FSETP.GEU.AND P3, PT, R13, RZ, PT ;  /* 0x000000ff0d00720b */ /* 0x000fe20003f6e000 */
[----:B------:R-:W-:Y:S01]  /*0680*/  IMAD R8, R8, 0x4, R5 ;  /* 0x0000000408087824 */ /* 0x000fe200078e0205 */
[----:B------:R-:W-:-:S02]  /*0690*/  FSEL R7, R7, RZ, P2 ;  /* 0x000000ff07077208 */ /* 0x000fc40001000000 */
[----:B------:R-:W-:-:S03]  /*06a0*/  FSEL R13, R13, RZ, P3 ;  /* 0x000000ff0d0d7208 */ /* 0x000fc60001800000 */
[----:B------:R-:W-:Y:S04]  /*06b0*/  STS [R8], R7 ;  /* 0x0000000708007388 */ /* 0x000fe80000000800 */
[----:B------:R-:W-:Y:S01]  /*06c0*/  STS [R8+0x14], R13 ;  /* 0x0000140d08007388 */ /* 0x000fe20000000800 */
[----:B------:R-:W-:Y:S02]  /*06d0*/  LOP3.LUT R5, R10, 0xfc, RZ, 0xc0, !PT ;  /* 0x000000fc0a057812 */ /* 0x000fe400078ec0ff */
[----:B------:R-:W-:-:S04]  /*06e0*/  LOP3.LUT R6, R3, 0x3f8, RZ, 0xc0, !PT ;  /* 0x000003f803067812 */ /* 0x000fc800078ec0ff */
[----:B------:R-:W-:Y:S01]  /*06f0*/  IADD3 R10, R6, UR4, R5 ;  /* 0x00000004060a7c10 */ /* 0x000fe2000fffe005 */
[----:B------:R-:W-:Y:S08]  /*0700*/  BAR.SYNC.DEFER_BLOCKING 0x0 ;  /* 0x0000000000007b1d */ /* 0x000ff00000010000 */
[----:B------:R-:W0:Y:S01]  /*0710*/  LDC.64 R4, c[0x0][0x240] ;  /* 0x00009000ff047b82 */ /* 0x000e220000000a00 */
[----:B------:R-:W-:Y:S04]  /*0720*/  LDS R2, [R10] ;  /* 0x000000000a027984 */ /* 0x000fe80000000800 */
[----:B------:R-:W1:Y:S01]  /*0730*/  LDS R3, [R10+0x4] ;  /* 0x000004000a037984 */ /* 0x000e620000000800 */
[----:B0-----:R-:W-:-:S04]  /*0740*/  IMAD.WIDE R4, R11, 0x4, R4 ;  /* 0x000000040b047825 */ /* 0x001fc800078e0204 */
[C---:B------:R-:W-:Y:S01]  /*0750*/  IMAD.SHL.U32 R12, R24.reuse, 0x80, RZ ;  /* 0x00000080180c7824 */ /* 0x040fe200078e00ff */
[----:B------:R-:W-:-:S04]  /*0760*/  LEA R24, R24, UR4, 0x4 ;  /* 0x0000000418187c11 */ /* 0x000fc8000f8e20ff */
[----:B------:R-:W-:Y:S02]  /*0770*/  LOP3.LUT R23, R23, R12, R20, 0xfe, !PT ;  /* 0x0000000c17177212 */ /* 0x000fe400078efe14 */
[----:B------:R-:W-:Y:S02]  /*0780*/  LEA.HI R12, R12, UR4, RZ, 0x1d ;  /* 0x000000040c0c7c11 */ /* 0x000fe4000f8fe8ff */
[----:B------:R-:W-:-:S05]  /*0790*/  LOP3.LUT R23, R23, R22, RZ, 0xfc, !PT ;  /* 0x0000001617177212 */ /* 0x000fca00078efcff */
[C---:B------:R-:W-:Y:S01]  /*07a0*/  IMAD R24, R23.reuse, 0x4, R24 ;  /* 0x0000000417187824 */ /* 0x040fe200078e0218 */
[----:B-1----:R0:W-:Y:S01]  /*07b0*/  @P1 STG.E.64 desc[UR6][R4.64], R2 ;  /* 0x0000000204001986 */ /* 0x0021e2000c101b06 */
[----:B----4-:R-:W-:Y:S01]  /*07c0*/  FADD R7, R2, R18 ;  /* 0x0000001202077221 */ /* 0x010fe20000000000 */
[----:B------:R-:W-:Y:S01]  /*07d0*/  BAR.SYNC.DEFER_BLOCKING 0x0 ;  /* 0x0000000000007b1d */ /* 0x000fe20000010000 */
[----:B------:R-:W-:Y:S02]  /*07e0*/  IMAD R12, R23, 0x4, R12 ;  /* 0x00000004170c7824 */ /* 0x000fe400078e020c */
[----:B------:R-:W-:Y:S01]  /*07f0*/  FADD R19, R3, R19 ;  /* 0x0000001303137221 */ /* 0x000fe20000000000 */
[----:B------:R-:W-:Y:S02]  /*0800*/  SHF.R.U32.HI R9, RZ, 0x2, R9 ;  /* 0x00000002ff097819 */ /* 0x000fe40000011609 */
[----:B------:R0:W-:Y:S04]  /*0810*/  STS [R24], R7 ;  /* 0x0000000718007388 */ /* 0x0001e80000000800 */
[----:B------:R0:W-:Y:S01]  /*0820*/  STS [R12+0x108], R19 ;  /* 0x000108130c007388 */ /* 0x0001e20000000800 */
[----:B------:R-:W-:-:S04]  /*0830*/  LOP3.LUT R9, R9, 0x18, RZ, 0xc0, !PT ;  /* 0x0000001809097812 */ /* 0x000fc800078ec0ff */
[----:B------:R-:W-:Y:S01]  /*0840*/  IADD3 R9, R6, UR4, R9 ;  /* 0x0000000406097c10 */ /* 0x000fe2000fffe009 */
[----:B------:R-:W-:Y:S06]  /*0850*/  BAR.SYNC.DEFER_BLOCKING 0x0 ;  /* 0x0000000000007b1d */ /* 0x000fec0000010000 */
[----:B0-----:R-:W-:Y:S05]  /*0860*/  @!P0 EXIT ;  /* 0x000000000000894d */ /* 0x001fea0003800000 */
[----:B------:R-:W0:Y:S01]  /*0870*/  LDS.64 R8, [R9] ;  /* 0x0000000009087984 */ /* 0x000e220000000a00 */
[----:B------:R-:W1:Y:S02]  /*0880*/  LDC.64 R2, c[0x0][0x248] ;  /* 0x00009200ff027b82 */ /* 0x000e640000000a00 */
[----:B-1----:R-:W-:-:S05]  /*0890*/  IMAD.WIDE R2, R0, 0x4, R2 ;  /* 0x0000000400027825 */ /* 0x002fca00078e0202 */
[----:B0-----:R-:W-:Y:S01]  /*08a0*/  STG.E.64 desc[UR6][R2.64], R8 ;  /* 0x0000000802007986 */ /* 0x001fe2000c101b06 */
[----:B------:R-:W-:Y:S05]  /*08b0*/  EXIT ;  /* 0x000000000000794d */ /* 0x000fea0003800000 */
.L_x_0:
[----:B------:R-:W-:-:S00]  /*08c0*/  BRA `(.L_x_0) ;  /* 0xfffffffc00fc7947 */ /* 0x000fc0000383ffff */
[----:B------:R-:W-:-:S00]  /*08d0*/  NOP ;  /* 0x0000000000007918 */ /* 0x000fc00000000000 */
        /* <DEDUP_REMOVED lines=10> */
.L_x_1:


//--------------------- .nv.global.init           --------------------------
	.section	.nv.global.init,"aw",@progbits
.nv.global.init:
	.type		_$_str,@object
	.size		_$_str,(_$_str_$_2 - _$_str)
_$_str:
        /*0000*/ 	.byte	0x5f, 0x5f, 0x43, 0x55, 0x44, 0x41, 0x5f, 0x46, 0x54, 0x5a, 0x00
	.type		_$_str_$_2,@object
	.size		_$_str_$_2,(.L_1 - _$_str_$_2)
_$_str_$_2:
        /*000b*/ 	.byte	0x5f, 0x5f, 0x43, 0x55, 0x44, 0x41, 0x5f, 0x50, 0x52, 0x45, 0x43, 0x5f, 0x53, 0x51, 0x52, 0x54
        /*001b*/ 	.byte	0x00
.L_1:


//--------------------- .nv.shared.triton_poi_fused__native_batch_norm_legit_no_training_add_relu_38 --------------------------
	.section	.nv.shared.triton_poi_fused__native_batch_norm_legit_no_training_add_relu_38,"aw",@nobits
	.sectionflags	@""
	.align	16
	.zero		1024


//--------------------- .nv.constant0.triton_poi_fused__native_batch_norm_legit_no_training_add_relu_38 --------------------------
	.section	.nv.constant0.triton_poi_fused__native_batch_norm_legit_no_training_add_relu_38,"a",@progbits
	.sectionflags	@""
	.align	4
.nv.constant0.triton_poi_fused__native_batch_norm_legit_no_training_add_relu_38:
	.zero		600
